//
// Generated by NVIDIA NVVM Compiler
//
// Compiler Build ID: CL-36424714
// Cuda compilation tools, release 13.0, V13.0.88
// Based on NVVM 20.0.0
//

.version 9.0
.target sm_100
.address_size 64

	// .globl	_Z6kernelPcS_
.extern .func  (.param .b32 func_retval0) vprintf
(
	.param .b64 vprintf_param_0,
	.param .b64 vprintf_param_1
)
;
.global .align 1 .b8 $str[81] = {66, 76, 79, 67, 75, 58, 91, 37, 100, 93, 91, 37, 100, 93, 32, 84, 104, 114, 101, 97, 100, 32, 103, 108, 111, 98, 97, 108, 32, 99, 111, 111, 114, 100, 115, 58, 91, 37, 100, 93, 91, 37, 100, 93, 61, 37, 100, 32, 84, 104, 114, 101, 97, 100, 32, 108, 111, 99, 97, 108, 32, 99, 111, 111, 114, 100, 115, 58, 91, 37, 100, 93, 91, 37, 100, 93, 61, 37, 100, 10};

.visible .entry _Z6kernelPcS_(
	.param .u64 .ptr .align 1 _Z6kernelPcS__param_0,
	.param .u64 .ptr .align 1 _Z6kernelPcS__param_1
)
{
	.local .align 16 .b8 	__local_depot0[32];
	.reg .b64 	%SP;
	.reg .b64 	%SPL;
	.reg .b32 	%r<14>;
	.reg .b64 	%rd<5>;

	mov.u64 	%SPL, __local_depot0;
	cvta.local.u64 	%SP, %SPL;
	add.u64 	%rd1, %SP, 0;
	add.u64 	%rd2, %SPL, 0;
	mov.u32 	%r1, %ctaid.x;
	mov.u32 	%r2, %ntid.x;
	mov.u32 	%r3, %tid.x;
	mad.lo.s32 	%r4, %r1, %r2, %r3;
	mov.u32 	%r5, %ctaid.y;
	mov.u32 	%r6, %ntid.y;
	mov.u32 	%r7, %tid.y;
	mad.lo.s32 	%r8, %r5, %r6, %r7;
	mad.lo.s32 	%r9, %r8, 10, %r4;
	shl.b32 	%r10, %r3, 2;
	add.s32 	%r11, %r10, %r7;
	st.local.v4.u32 	[%rd2], {%r1, %r5, %r4, %r8};
	st.local.v4.u32 	[%rd2+16], {%r9, %r3, %r7, %r11};
	mov.u64 	%rd3, $str;
	cvta.global.u64 	%rd4, %rd3;
	{ // callseq 0, 0
	.param .b64 param0;
	st.param.b64 	[param0], %rd4;
	.param .b64 param1;
	st.param.b64 	[param1], %rd1;
	.param .b32 retval0;
	call.uni (retval0), 
	vprintf, 
	(
	param0, 
	param1
	);
	ld.param.b32 	%r12, [retval0];
	} // callseq 0
	ret;

}


// ===== COMPILED SASS (sm_100) =====

	.target	sm_100

	.elftype	@"ET_EXEC"


//--------------------- .note.nv.tkinfo           --------------------------
	.section	.note.nv.tkinfo,"",@"SHT_NOTE"
	.sectionflags	@"SHF_NOTE_NV_TKINFO"
	.tkinfo
        /*0018*/ 	.word	0x00000002
        /*0030*/ 	.string	""
        /*0030*/ 	.string	"ptxas"
        /*0030*/ 	.string	"Cuda compilation tools, release 13.0, V13.0.88"
        /*0030*/ 	.string	"Build cuda_13.0.r13.0/compiler.36424714_0"
        /*0030*/ 	.string	"-arch sm_100 -m 64 "



//--------------------- .note.nv.cuinfo           --------------------------
	.section	.note.nv.cuinfo,"",@"SHT_NOTE"
	.sectionflags	@"SHF_NOTE_NV_CUINFO"
        /*0018*/ 	.short	0x0002
        /*001a*/ 	.short	0x0064
        /*001c*/ 	.short	0x0082
	.zero		2


//--------------------- .nv.info                  --------------------------
	.section	.nv.info,"",@"SHT_CUDA_INFO"
	.align	4


	//----- nvinfo : EIATTR_REGCOUNT
	.align		4
        /*0000*/ 	.byte	0x04, 0x2f
        /*0002*/ 	.short	(.L_2 - .L_1)
	.align		4
.L_1:
        /*0004*/ 	.word	index@(_Z6kernelPcS_)
        /*0008*/ 	.word	0x00000018


	//----- nvinfo : EIATTR_FRAME_SIZE
	.align		4
.L_2:
        /*000c*/ 	.byte	0x04, 0x11
        /*000e*/ 	.short	(.L_4 - .L_3)
	.align		4
.L_3:
        /*0010*/ 	.word	index@(_Z6kernelPcS_)
        /*0014*/ 	.word	0x00000020


	//----- nvinfo : EIATTR_MIN_STACK_SIZE
	.align		4
.L_4:
        /*0018*/ 	.byte	0x04, 0x12
        /*001a*/ 	.short	(.L_6 - .L_5)
	.align		4
.L_5:
        /*001c*/ 	.word	index@(_Z6kernelPcS_)
        /*0020*/ 	.word	0x00000020
.L_6:


//--------------------- .nv.compat                --------------------------
	.section	.nv.compat,"",@"SHT_CUDA_COMPAT_INFO"
	.align	4
        /*0000*/ 	.byte	0x02, 0x09, 0x00, 0x00, 0x02, 0x02, 0x01, 0x00, 0x02, 0x05, 0x05, 0x00, 0x03, 0x07, 0x01, 0x01
        /*0010*/ 	.byte	0x02, 0x03, 0x00, 0x00, 0x02, 0x06, 0x01, 0x00, 0x04, 0x0b, 0x08, 0x00, 0x09, 0x00, 0x00, 0x00
        /*0020*/ 	.byte	0x00, 0x00, 0x00, 0x00


//--------------------- .nv.info._Z6kernelPcS_    --------------------------
	.section	.nv.info._Z6kernelPcS_,"",@"SHT_CUDA_INFO"
	.sectionflags	@""
	.align	4


	//----- nvinfo : EIATTR_CUDA_API_VERSION
	.align		4
        /*0000*/ 	.byte	0x04, 0x37
        /*0002*/ 	.short	(.L_8 - .L_7)
.L_7:
        /*0004*/ 	.word	0x00000082


	//----- nvinfo : EIATTR_KPARAM_INFO
	.align		4
.L_8:
        /*0008*/ 	.byte	0x04, 0x17
        /*000a*/ 	.short	(.L_10 - .L_9)
.L_9:
        /*000c*/ 	.word	0x00000000
        /*0010*/ 	.short	0x0001
        /*0012*/ 	.short	0x0008
        /*0014*/ 	.byte	0x00, 0xf5, 0x21, 0x00


	//----- nvinfo : EIATTR_KPARAM_INFO
	.align		4
.L_10:
        /*0018*/ 	.byte	0x04, 0x17
        /*001a*/ 	.short	(.L_12 - .L_11)
.L_11:
        /*001c*/ 	.word	0x00000000
        /*0020*/ 	.short	0x0000
        /*0022*/ 	.short	0x0000
        /*0024*/ 	.byte	0x00, 0xf5, 0x21, 0x00


	//----- nvinfo : EIATTR_SPARSE_MMA_MASK
	.align		4
.L_12:
        /*0028*/ 	.byte	0x03, 0x50
        /*002a*/ 	.short	0x0000


	//----- nvinfo : EIATTR_MAXREG_COUNT
	.align		4
        /*002c*/ 	.byte	0x03, 0x1b
        /*002e*/ 	.short	0x00ff


	//----- nvinfo : EIATTR_EXTERNS
	.align		4
        /*0030*/ 	.byte	0x04, 0x0f
        /*0032*/ 	.short	(.L_14 - .L_13)


	//   ....[0]....
	.align		4
.L_13:
        /*0034*/ 	.word	index@(vprintf)


	//----- nvinfo : EIATTR_MERCURY_ISA_VERSION
	.align		4
.L_14:
        /*0038*/ 	.byte	0x03, 0x5f
        /*003a*/ 	.short	0x0101


	//----- nvinfo : EIATTR_VRC_CTA_INIT_COUNT
	.align		4
        /*003c*/ 	.byte	0x02, 0x4a
	.zero		1
	.zero		1


	//----- nvinfo : EIATTR_SYSCALL_OFFSETS
	.align		4
        /*0040*/ 	.byte	0x04, 0x46
        /*0042*/ 	.short	(.L_16 - .L_15)


	//   ....[0]....
.L_15:
        /*0044*/ 	.word	0x00000180


	//----- nvinfo : EIATTR_EXIT_INSTR_OFFSETS
	.align		4
.L_16:
        /*0048*/ 	.byte	0x04, 0x1c
        /*004a*/ 	.short	(.L_18 - .L_17)


	//   ....[0]....
.L_17:
        /*004c*/ 	.word	0x00000190


	//----- nvinfo : EIATTR_CBANK_PARAM_SIZE
	.align		4
.L_18:
        /*0050*/ 	.byte	0x03, 0x19
        /*0052*/ 	.short	0x0010


	//----- nvinfo : EIATTR_PARAM_CBANK
	.align		4
        /*0054*/ 	.byte	0x04, 0x0a
        /*0056*/ 	.short	(.L_20 - .L_19)
	.align		4
.L_19:
        /*0058*/ 	.word	index@(.nv.constant0._Z6kernelPcS_)
        /*005c*/ 	.short	0x0380
        /*005e*/ 	.short	0x0010


	//----- nvinfo : EIATTR_SW_WAR
	.align		4
.L_20:
        /*0060*/ 	.byte	0x04, 0x36
        /*0062*/ 	.short	(.L_22 - .L_21)
.L_21:
        /*0064*/ 	.word	0x00000008
.L_22:


//--------------------- .nv.callgraph             --------------------------
	.section	.nv.callgraph,"",@"SHT_CUDA_CALLGRAPH"
	.align	4
	.sectionentsize	8
	.align		4
        /*0000*/ 	.word	0x00000000
	.align		4
        /*0004*/ 	.word	0xffffffff
	.align		4
        /*0008*/ 	.word	index@(_Z6kernelPcS_)
	.align		4
        /*000c*/ 	.word	index@(vprintf)
	.align		4
        /*0010*/ 	.word	0x00000000
	.align		4
        /*0014*/ 	.word	0xfffffffe
	.align		4
        /*0018*/ 	.word	0x00000000
	.align		4
        /*001c*/ 	.word	0xfffffffd
	.align		4
        /*0020*/ 	.word	0x00000000
	.align		4
        /*0024*/ 	.word	0xfffffffc


//--------------------- .nv.constant4             --------------------------
	.section	.nv.constant4,"a",@progbits
	.align	8
	.align		8
.nv.constant4:
        /*0000*/ 	.dword	vprintf
	.align		8
        /*0008*/ 	.dword	$str


//--------------------- .text._Z6kernelPcS_       --------------------------
	.section	.text._Z6kernelPcS_,"ax",@progbits
	.align	128
        .global         _Z6kernelPcS_
        .type           _Z6kernelPcS_,@function
        .size           _Z6kernelPcS_,(.L_x_2 - _Z6kernelPcS_)
        .other          _Z6kernelPcS_,@"STO_CUDA_ENTRY STV_DEFAULT"
_Z6kernelPcS_:
.text._Z6kernelPcS_:
[----:B------:R-:W0:Y:S01]  /*0000*/  LDC R1, c[0x0][0x37c] ;  /* 0x0000df00ff017b82 */ /* 0x000e220000000800 */
[----:B------:R-:W1:Y:S01]  /*0010*/  S2R R12, SR_CTAID.X ;  /* 0x00000000000c7919 */ /* 0x000e620000002500 */
[----:B------:R-:W2:Y:S01]  /*0020*/  LDCU UR5, c[0x0][0x2fc] ;  /* 0x00005f80ff0577ac */ /* 0x000ea20008000800 */
[----:B0-----:R-:W-:Y:S01]  /*0030*/  IADD3 R1, PT, PT, R1, -0x20, RZ ;  /* 0xffffffe001017810 */ /* 0x001fe20007ffe0ff */
[----:B------:R-:W1:Y:S01]  /*0040*/  S2R R9, SR_TID.X ;  /* 0x0000000000097919 */ /* 0x000e620000002100 */
[----:B------:R-:W1:Y:S01]  /*0050*/  LDCU UR4, c[0x0][0x360] ;  /* 0x00006c00ff0477ac */ /* 0x000e620008000800 */
[----:B------:R-:W-:Y:S01]  /*0060*/  MOV R0, 0x0 ;  /* 0x0000000000007802 */ /* 0x000fe20000000f00 */
[----:B------:R-:W0:Y:S01]  /*0070*/  S2R R13, SR_CTAID.Y ;  /* 0x00000000000d7919 */ /* 0x000e220000002600 */
[----:B------:R-:W0:Y:S02]  /*0080*/  LDCU UR6, c[0x0][0x364] ;  /* 0x00006c80ff0677ac */ /* 0x000e240008000800 */
[----:B------:R3:W4:Y:S01]  /*0090*/  LDC.64 R2, c[0x4][R0] ;  /* 0x0100000000027b82 */ /* 0x0007220000000a00 */
[----:B------:R-:W0:Y:S01]  /*00a0*/  S2R R10, SR_TID.Y ;  /* 0x00000000000a7919 */ /* 0x000e220000002200 */
[----:B-1----:R-:W-:Y:S01]  /*00b0*/  IMAD R14, R12, UR4, R9 ;  /* 0x000000040c0e7c24 */ /* 0x002fe2000f8e0209 */
[----:B------:R-:W1:Y:S01]  /*00c0*/  LDCU UR4, c[0x0][0x2f8] ;  /* 0x00005f00ff0477ac */ /* 0x000e620008000800 */
[----:B0-----:R-:W-:Y:S01]  /*00d0*/  IMAD R15, R13, UR6, R10 ;  /* 0x000000060d0f7c24 */ /* 0x001fe2000f8e020a */
[----:B------:R-:W-:Y:S01]  /*00e0*/  LEA R11, R9, R10, 0x2 ;  /* 0x0000000a090b7211 */ /* 0x000fe200078e10ff */
[----:B------:R-:W0:Y:S02]  /*00f0*/  LDCU.64 UR6, c[0x4][0x8] ;  /* 0x01000100ff0677ac */ /* 0x000e240008000a00 */
[----:B------:R-:W-:Y:S01]  /*0100*/  IMAD R8, R15, 0xa, R14 ;  /* 0x0000000a0f087824 */ /* 0x000fe200078e020e */
[----:B------:R3:W-:Y:S04]  /*0110*/  STL.128 [R1], R12 ;  /* 0x0000000c01007387 */ /* 0x0007e80000100c00 */
[----:B------:R3:W-:Y:S01]  /*0120*/  STL.128 [R1+0x10], R8 ;  /* 0x0000100801007387 */ /* 0x0007e20000100c00 */
[----:B-1----:R-:W-:-:S05]  /*0130*/  IADD3 R6, P0, PT, R1, UR4, RZ ;  /* 0x0000000401067c10 */ /* 0x002fca000ff1e0ff */
[----:B--2---:R-:W-:Y:S02]  /*0140*/  IMAD.X R7, RZ, RZ, UR5, P0 ;  /* 0x00000005ff077e24 */ /* 0x004fe400080e06ff */
[----:B0-----:R-:W-:Y:S01]  /*0150*/  IMAD.U32 R4, RZ, RZ, UR6 ;  /* 0x00000006ff047e24 */ /* 0x001fe2000f8e00ff */
[----:B----4-:R-:W-:-:S07]  /*0160*/  MOV R5, UR7 ;  /* 0x0000000700057c02 */ /* 0x010fce0008000f00 */
[----:B------:R-:W-:-:S07]  /*0170*/  LEPC R20, `(.L_x_0) ;  /* 0x000000001014794e */ /* 0x000fce0000000000 */
[----:B---3--:R-:W-:Y:S05]  /*0180*/  CALL.ABS.NOINC R2 ;  /* 0x0000000002007343 */ /* 0x008fea0003c00000 */
.L_x_0:
[----:B------:R-:W-:Y:S05]  /*0190*/  EXIT ;  /* 0x000000000000794d */ /* 0x000fea0003800000 */
.L_x_1:
[----:B------:R-:W-:-:S00]  /*01a0*/  BRA `(.L_x_1) ;  /* 0xfffffffc00fc7947 */ /* 0x000fc0000383ffff */
[----:B------:R-:W-:-:S00]  /*01b0*/  NOP ;  /* 0x0000000000007918 */ /* 0x000fc00000000000 */
        /* <DEDUP_REMOVED lines=12> */
.L_x_2:


//--------------------- .nv.global.init           --------------------------
	.section	.nv.global.init,"aw",@progbits
.nv.global.init:
	.type		$str,@object
	.size		$str,(.L_0 - $str)
$str:
        /*0000*/ 	.byte	0x42, 0x4c, 0x4f, 0x43, 0x4b, 0x3a, 0x5b, 0x25, 0x64, 0x5d, 0x5b, 0x25, 0x64, 0x5d, 0x20, 0x54
        /*0010*/ 	.byte	0x68, 0x72, 0x65, 0x61, 0x64, 0x20, 0x67, 0x6c, 0x6f, 0x62, 0x61, 0x6c, 0x20, 0x63, 0x6f, 0x6f
        /*0020*/ 	.byte	0x72, 0x64, 0x73, 0x3a, 0x5b, 0x25, 0x64, 0x5d, 0x5b, 0x25, 0x64, 0x5d, 0x3d, 0x25, 0x64, 0x20
        /*0030*/ 	.byte	0x54, 0x68, 0x72, 0x65, 0x61, 0x64, 0x20, 0x6c, 0x6f, 0x63, 0x61, 0x6c, 0x20, 0x63, 0x6f, 0x6f
        /*0040*/ 	.byte	0x72, 0x64, 0x73, 0x3a, 0x5b, 0x25, 0x64, 0x5d, 0x5b, 0x25, 0x64, 0x5d, 0x3d, 0x25, 0x64, 0x0a
        /*0050*/ 	.byte	0x00
.L_0:


//--------------------- .nv.shared.reserved.0     --------------------------
	.section	.nv.shared.reserved.0,"aw",@nobits
	.weak		__nv_reservedSMEM_offset_0_alias
	.size		__nv_reservedSMEM_offset_0_alias, 0, 64
	.other		__nv_reservedSMEM_offset_0_alias,@"STO_CUDA_RESERVED_SHARED STV_DEFAULT"
__nv_reservedSMEM_offset_0_alias:
	.zero		0
	.zero		64


//--------------------- .nv.constant0._Z6kernelPcS_ --------------------------
	.section	.nv.constant0._Z6kernelPcS_,"a",@progbits
	.sectionflags	@""
	.align	4
.nv.constant0._Z6kernelPcS_:
	.zero		912


//--------------------- SYMBOLS --------------------------

	.type		.nv.reservedSmem.offset0,@object
	.size		.nv.reservedSmem.offset0,0x4
	.type		vprintf,@function
